	.headerflags	@"EF_CUDA_TEXMODE_UNIFIED EF_CUDA_64BIT_ADDRESS EF_CUDA_ACCELERATORS EF_CUDA_SM90 EF_CUDA_VIRTUAL_SM(EF_CUDA_SM90)"
	.elftype	@"ET_EXEC"


//--------------------- .nv.info                  --------------------------
	.section	.nv.info,"",@"SHT_CUDA_INFO"
	.align	4


	//----- nvinfo : EIATTR_REGCOUNT
	.align		4
        /*0000*/ 	.byte	0x04, 0x2f
        /*0002*/ 	.short	(.L_1 - .L_0)
	.align		4
.L_0:
        /*0004*/ 	.word	index@(triton_poi_fused_ones_34)
        /*0008*/ 	.word	0x0000000a


	//----- nvinfo : EIATTR_MIN_STACK_SIZE
	.align		4
.L_1:
        /*000c*/ 	.byte	0x04, 0x12
        /*000e*/ 	.short	(.L_3 - .L_2)
	.align		4
.L_2:
        /*0010*/ 	.word	index@(triton_poi_fused_ones_34)
        /*0014*/ 	.word	0x00000000


	//----- nvinfo : EIATTR_FRAME_SIZE
	.align		4
.L_3:
        /*0018*/ 	.byte	0x04, 0x11
        /*001a*/ 	.short	(.L_5 - .L_4)
	.align		4
.L_4:
        /*001c*/ 	.word	index@(triton_poi_fused_ones_34)
        /*0020*/ 	.word	0x00000000


	//----- nvinfo : EIATTR_MIN_STACK_SIZE
	.align		4
.L_5:
        /*0024*/ 	.byte	0x04, 0x12
        /*0026*/ 	.short	(.L_7 - .L_6)
	.align		4
.L_6:
        /*0028*/ 	.word	index@(triton_poi_fused_ones_34)
        /*002c*/ 	.word	0x00000000
.L_7:


//--------------------- .nv.info.triton_poi_fused_ones_34 --------------------------
	.section	.nv.info.triton_poi_fused_ones_34,"",@"SHT_CUDA_INFO"
	.sectionflags	@""
	.align	4


	//----- nvinfo : EIATTR_CUDA_API_VERSION
	.align		4
        /*0000*/ 	.byte	0x04, 0x37
        /*0002*/ 	.short	(.L_9 - .L_8)
.L_8:
        /*0004*/ 	.word	0x0000007c


	//----- nvinfo : EIATTR_KPARAM_INFO
	.align		4
.L_9:
        /*0008*/ 	.byte	0x04, 0x17
        /*000a*/ 	.short	(.L_11 - .L_10)
.L_10:
        /*000c*/ 	.word	0x00000000
        /*0010*/ 	.short	0x0001
        /*0012*/ 	.short	0x0008
        /*0014*/ 	.byte	0x00, 0xf0, 0x11, 0x00


	//----- nvinfo : EIATTR_KPARAM_INFO
	.align		4
.L_11:
        /*0018*/ 	.byte	0x04, 0x17
        /*001a*/ 	.short	(.L_13 - .L_12)
.L_12:
        /*001c*/ 	.word	0x00000000
        /*0020*/ 	.short	0x0000
        /*0022*/ 	.short	0x0000
        /*0024*/ 	.byte	0x00, 0xf4, 0x21, 0x00


	//----- nvinfo : EIATTR_SPARSE_MMA_MASK
	.align		4
.L_13:
        /*0028*/ 	.byte	0x03, 0x50
        /*002a*/ 	.short	0x0000


	//----- nvinfo : EIATTR_MAXREG_COUNT
	.align		4
        /*002c*/ 	.byte	0x03, 0x1b
        /*002e*/ 	.short	0x00ff


	//----- nvinfo : EIATTR_EXIT_INSTR_OFFSETS
	.align		4
        /*0030*/ 	.byte	0x04, 0x1c
        /*0032*/ 	.short	(.L_15 - .L_14)


	//   ....[0]....
.L_14:
        /*0034*/ 	.word	0x000000c0


	//----- nvinfo : EIATTR_REQNTID
	.align		4
.L_15:
        /*0038*/ 	.byte	0x04, 0x10
        /*003a*/ 	.short	(.L_17 - .L_16)
.L_16:
        /*003c*/ 	.word	0x00000100
        /*0040*/ 	.word	0x00000001
        /*0044*/ 	.word	0x00000001


	//----- nvinfo : EIATTR_CBANK_PARAM_SIZE
	.align		4
.L_17:
        /*0048*/ 	.byte	0x03, 0x19
        /*004a*/ 	.short	0x000c


	//----- nvinfo : EIATTR_PARAM_CBANK
	.align		4
        /*004c*/ 	.byte	0x04, 0x0a
        /*004e*/ 	.short	(.L_19 - .L_18)
	.align		4
.L_18:
        /*0050*/ 	.word	index@(.nv.constant0.triton_poi_fused_ones_34)
        /*0054*/ 	.short	0x0210
        /*0056*/ 	.short	0x000c


	//----- nvinfo : EIATTR_SW_WAR
	.align		4
.L_19:
        /*0058*/ 	.byte	0x04, 0x36
        /*005a*/ 	.short	(.L_21 - .L_20)
.L_20:
        /*005c*/ 	.word	0x00000008
.L_21:


//--------------------- .nv.callgraph             --------------------------
	.section	.nv.callgraph,"",@"SHT_CUDA_CALLGRAPH"
	.align	4
	.sectionentsize	8
	.align		4
        /*0000*/ 	.word	0x00000000
	.align		4
        /*0004*/ 	.word	0xffffffff
	.align		4
        /*0008*/ 	.word	0x00000000
	.align		4
        /*000c*/ 	.word	0xfffffffe
	.align		4
        /*0010*/ 	.word	0x00000000
	.align		4
        /*0014*/ 	.word	0xfffffffd
	.align		4
        /*0018*/ 	.word	0x00000000
	.align		4
        /*001c*/ 	.word	0xfffffffc


//--------------------- .text.triton_poi_fused_ones_34 --------------------------
	.section	.text.triton_poi_fused_ones_34,"ax",@progbits
	.align	128
        .global         triton_poi_fused_ones_34
        .type           triton_poi_fused_ones_34,@function
        .size           triton_poi_fused_ones_34,(.L_x_1 - triton_poi_fused_ones_34)
        .other          triton_poi_fused_ones_34,@"STO_CUDA_ENTRY STV_DEFAULT"
triton_poi_fused_ones_34:
.text.triton_poi_fused_ones_34:
[----:B------:R-:W-:Y:S01]  /*0000*/  LDC R1, c[0x0][0x28] ;  /* 0x00000a00ff017b82 */ /* 0x000fe20000000800 */
[----:B------:R-:W1:Y:S07]  /*0010*/  S2R R0, SR_TID.X ;  /* 0x0000000000007919 */ /* 0x000e6e0000002100 */
[----:B------:R-:W2:Y:S01]  /*0020*/  LDC.64 R2, c[0x0][0x210] ;  /* 0x00008400ff027b82 */ /* 0x000ea20000000a00 */
[----:B------:R-:W-:Y:S01]  /*0030*/  HFMA2.MMA R6, -RZ, RZ, 1.875, 0 ;  /* 0x3f800000ff067435 */ /* 0x000fe200000001ff */
[----:B------:R-:W-:Y:S01]  /*0040*/  MOV R7, 0x3f800000 ;  /* 0x3f80000000077802 */ /* 0x000fe20000000f00 */
[----:B------:R-:W3:Y:S01]  /*0050*/  S2R R5, SR_CTAID.X ;  /* 0x0000000000057919 */ /* 0x000ee20000002500 */
[----:B------:R-:W-:Y:S01]  /*0060*/  ULDC.64 UR4, c[0x0][0x208] ;  /* 0x0000820000047ab9 */ /* 0x000fe20000000a00 */
[----:B-1----:R-:W-:-:S05]  /*0070*/  IMAD.SHL.U32 R0, R0, 0x2, RZ ;  /* 0x0000000200007824 */ /* 0x002fca00078e00ff */
[----:B------:R-:W-:-:S05]  /*0080*/  LOP3.LUT R0, R0, 0x1fe, RZ, 0xc0, !PT ;  /* 0x000001fe00007812 */ /* 0x000fca00078ec0ff */
[----:B---3--:R-:W-:-:S04]  /*0090*/  IMAD R5, R5, 0x200, R0 ;  /* 0x0000020005057824 */ /* 0x008fc800078e0200 */
[----:B--2---:R-:W-:-:S05]  /*00a0*/  IMAD.WIDE R2, R5, 0x4, R2 ;  /* 0x0000000405027825 */ /* 0x004fca00078e0202 */
[----:B------:R-:W-:Y:S01]  /*00b0*/  STG.E.64 desc[UR4][R2.64], R6 ;  /* 0x0000000602007986 */ /* 0x000fe2000c101b04 */
[----:B------:R-:W-:Y:S05]  /*00c0*/  EXIT ;  /* 0x000000000000794d */ /* 0x000fea0003800000 */
.L_x_0:
[----:B------:R-:W-:-:S00]  /*00d0*/  BRA `(.L_x_0) ;  /* 0xfffffffc00fc7947 */ /* 0x000fc0000383ffff */
[----:B------:R-:W-:-:S00]  /*00e0*/  NOP ;  /* 0x0000000000007918 */ /* 0x000fc00000000000 */
        /* <DEDUP_REMOVED lines=9> */
.L_x_1:


//--------------------- .nv.constant0.triton_poi_fused_ones_34 --------------------------
	.section	.nv.constant0.triton_poi_fused_ones_34,"a",@progbits
	.sectionflags	@""
	.align	4
.nv.constant0.triton_poi_fused_ones_34:
	.zero		540
